	.headerflags	@"EF_CUDA_TEXMODE_UNIFIED EF_CUDA_64BIT_ADDRESS EF_CUDA_ACCELERATORS EF_CUDA_SM90 EF_CUDA_VIRTUAL_SM(EF_CUDA_SM90)"
	.elftype	@"ET_EXEC"


//--------------------- .nv.info                  --------------------------
	.section	.nv.info,"",@"SHT_CUDA_INFO"
	.align	4


	//----- nvinfo : EIATTR_REGCOUNT
	.align		4
        /*0000*/ 	.byte	0x04, 0x2f
        /*0002*/ 	.short	(.L_1 - .L_0)
	.align		4
.L_0:
        /*0004*/ 	.word	index@(triton_poi_fused_cat_0)
        /*0008*/ 	.word	0x00000014


	//----- nvinfo : EIATTR_MIN_STACK_SIZE
	.align		4
.L_1:
        /*000c*/ 	.byte	0x04, 0x12
        /*000e*/ 	.short	(.L_3 - .L_2)
	.align		4
.L_2:
        /*0010*/ 	.word	index@(triton_poi_fused_cat_0)
        /*0014*/ 	.word	0x00000000


	//----- nvinfo : EIATTR_FRAME_SIZE
	.align		4
.L_3:
        /*0018*/ 	.byte	0x04, 0x11
        /*001a*/ 	.short	(.L_5 - .L_4)
	.align		4
.L_4:
        /*001c*/ 	.word	index@(triton_poi_fused_cat_0)
        /*0020*/ 	.word	0x00000000


	//----- nvinfo : EIATTR_MIN_STACK_SIZE
	.align		4
.L_5:
        /*0024*/ 	.byte	0x04, 0x12
        /*0026*/ 	.short	(.L_7 - .L_6)
	.align		4
.L_6:
        /*0028*/ 	.word	index@(triton_poi_fused_cat_0)
        /*002c*/ 	.word	0x00000000
.L_7:


//--------------------- .nv.info.triton_poi_fused_cat_0 --------------------------
	.section	.nv.info.triton_poi_fused_cat_0,"",@"SHT_CUDA_INFO"
	.sectionflags	@""
	.align	4


	//----- nvinfo : EIATTR_CUDA_API_VERSION
	.align		4
        /*0000*/ 	.byte	0x04, 0x37
        /*0002*/ 	.short	(.L_9 - .L_8)
.L_8:
        /*0004*/ 	.word	0x0000007c


	//----- nvinfo : EIATTR_KPARAM_INFO
	.align		4
.L_9:
        /*0008*/ 	.byte	0x04, 0x17
        /*000a*/ 	.short	(.L_11 - .L_10)
.L_10:
        /*000c*/ 	.word	0x00000000
        /*0010*/ 	.short	0x0004
        /*0012*/ 	.short	0x0020
        /*0014*/ 	.byte	0x00, 0xf0, 0x11, 0x00


	//----- nvinfo : EIATTR_KPARAM_INFO
	.align		4
.L_11:
        /*0018*/ 	.byte	0x04, 0x17
        /*001a*/ 	.short	(.L_13 - .L_12)
.L_12:
        /*001c*/ 	.word	0x00000000
        /*0020*/ 	.short	0x0003
        /*0022*/ 	.short	0x0018
        /*0024*/ 	.byte	0x00, 0xf4, 0x21, 0x00


	//----- nvinfo : EIATTR_KPARAM_INFO
	.align		4
.L_13:
        /*0028*/ 	.byte	0x04, 0x17
        /*002a*/ 	.short	(.L_15 - .L_14)
.L_14:
        /*002c*/ 	.word	0x00000000
        /*0030*/ 	.short	0x0002
        /*0032*/ 	.short	0x0010
        /*0034*/ 	.byte	0x00, 0xf4, 0x21, 0x00


	//----- nvinfo : EIATTR_KPARAM_INFO
	.align		4
.L_15:
        /*0038*/ 	.byte	0x04, 0x17
        /*003a*/ 	.short	(.L_17 - .L_16)
.L_16:
        /*003c*/ 	.word	0x00000000
        /*0040*/ 	.short	0x0001
        /*0042*/ 	.short	0x0008
        /*0044*/ 	.byte	0x00, 0xf4, 0x21, 0x00


	//----- nvinfo : EIATTR_KPARAM_INFO
	.align		4
.L_17:
        /*0048*/ 	.byte	0x04, 0x17
        /*004a*/ 	.short	(.L_19 - .L_18)
.L_18:
        /*004c*/ 	.word	0x00000000
        /*0050*/ 	.short	0x0000
        /*0052*/ 	.short	0x0000
        /*0054*/ 	.byte	0x00, 0xf4, 0x21, 0x00


	//----- nvinfo : EIATTR_SPARSE_MMA_MASK
	.align		4
.L_19:
        /*0058*/ 	.byte	0x03, 0x50
        /*005a*/ 	.short	0x0000


	//----- nvinfo : EIATTR_MAXREG_COUNT
	.align		4
        /*005c*/ 	.byte	0x03, 0x1b
        /*005e*/ 	.short	0x00ff


	//----- nvinfo : EIATTR_EXIT_INSTR_OFFSETS
	.align		4
        /*0060*/ 	.byte	0x04, 0x1c
        /*0062*/ 	.short	(.L_21 - .L_20)


	//   ....[0]....
.L_20:
        /*0064*/ 	.word	0x00000290


	//   ....[1]....
        /*0068*/ 	.word	0x000002b0


	//----- nvinfo : EIATTR_REQNTID
	.align		4
.L_21:
        /*006c*/ 	.byte	0x04, 0x10
        /*006e*/ 	.short	(.L_23 - .L_22)
.L_22:
        /*0070*/ 	.word	0x00000020
        /*0074*/ 	.word	0x00000001
        /*0078*/ 	.word	0x00000001


	//----- nvinfo : EIATTR_CBANK_PARAM_SIZE
	.align		4
.L_23:
        /*007c*/ 	.byte	0x03, 0x19
        /*007e*/ 	.short	0x0024


	//----- nvinfo : EIATTR_PARAM_CBANK
	.align		4
        /*0080*/ 	.byte	0x04, 0x0a
        /*0082*/ 	.short	(.L_25 - .L_24)
	.align		4
.L_24:
        /*0084*/ 	.word	index@(.nv.constant0.triton_poi_fused_cat_0)
        /*0088*/ 	.short	0x0210
        /*008a*/ 	.short	0x0024


	//----- nvinfo : EIATTR_SW_WAR
	.align		4
.L_25:
        /*008c*/ 	.byte	0x04, 0x36
        /*008e*/ 	.short	(.L_27 - .L_26)
.L_26:
        /*0090*/ 	.word	0x00000008
.L_27:


//--------------------- .nv.callgraph             --------------------------
	.section	.nv.callgraph,"",@"SHT_CUDA_CALLGRAPH"
	.align	4
	.sectionentsize	8
	.align		4
        /*0000*/ 	.word	0x00000000
	.align		4
        /*0004*/ 	.word	0xffffffff
	.align		4
        /*0008*/ 	.word	0x00000000
	.align		4
        /*000c*/ 	.word	0xfffffffe
	.align		4
        /*0010*/ 	.word	0x00000000
	.align		4
        /*0014*/ 	.word	0xfffffffd
	.align		4
        /*0018*/ 	.word	0x00000000
	.align		4
        /*001c*/ 	.word	0xfffffffc


//--------------------- .text.triton_poi_fused_cat_0 --------------------------
	.section	.text.triton_poi_fused_cat_0,"ax",@progbits
	.align	128
        .global         triton_poi_fused_cat_0
        .type           triton_poi_fused_cat_0,@function
        .size           triton_poi_fused_cat_0,(.L_x_1 - triton_poi_fused_cat_0)
        .other          triton_poi_fused_cat_0,@"STO_CUDA_ENTRY STV_DEFAULT"
triton_poi_fused_cat_0:
.text.triton_poi_fused_cat_0:
[----:B------:R-:W0:Y:S02]  /*0000*/  LDC R1, c[0x0][0x28] ;  /* 0x00000a00ff017b82 */ /* 0x000e240000000800 */
[----:B------:R-:W1:Y:S01]  /*0010*/  S2R R0, SR_TID.X ;  /* 0x0000000000007919 */ /* 0x000e620000002100 */
[----:B------:R-:W2:Y:S01]  /*0020*/  LDC.64 R4, c[0x0][0x218] ;  /* 0x00008600ff047b82 */ /* 0x000ea20000000a00 */
[----:B------:R-:W-:Y:S01]  /*0030*/  CS2R R14, SRZ ;  /* 0x00000000000e7805 */ /* 0x000fe2000001ff00 */
[----:B------:R-:W-:Y:S01]  /*0040*/  ULDC.64 UR4, c[0x0][0x208] ;  /* 0x0000820000047ab9 */ /* 0x000fe20000000a00 */
[----:B------:R-:W3:Y:S05]  /*0050*/  S2R R11, SR_CTAID.X ;  /* 0x00000000000b7919 */ /* 0x000eea0000002500 */
[----:B------:R-:W4:Y:S01]  /*0060*/  LDC.64 R6, c[0x0][0x220] ;  /* 0x00008800ff067b82 */ /* 0x000f220000000a00 */
[----:B-1----:R-:W-:-:S05]  /*0070*/  IMAD.SHL.U32 R0, R0, 0x2, RZ ;  /* 0x0000000200007824 */ /* 0x002fca00078e00ff */
[----:B------:R-:W-:-:S05]  /*0080*/  LOP3.LUT R0, R0, 0x3e, RZ, 0xc0, !PT ;  /* 0x0000003e00007812 */ /* 0x000fca00078ec0ff */
[----:B---3--:R-:W-:-:S04]  /*0090*/  IMAD R11, R11, 0x40, R0 ;  /* 0x000000400b0b7824 */ /* 0x008fc800078e0200 */
[C---:B------:R-:W-:Y:S01]  /*00a0*/  IMAD.HI R0, R11.reuse, 0x2aaaaaab, RZ ;  /* 0x2aaaaaab0b007827 */ /* 0x040fe200078e02ff */
[----:B------:R-:W-:-:S04]  /*00b0*/  ISETP.GE.AND P3, PT, R11, 0x30, PT ;  /* 0x000000300b00780c */ /* 0x000fc80003f66270 */
[----:B------:R-:W-:-:S04]  /*00c0*/  SHF.R.S32.HI R3, RZ, 0x1, R0 ;  /* 0x00000001ff037819 */ /* 0x000fc80000011400 */
[----:B------:R-:W-:Y:S02]  /*00d0*/  LEA.HI R0, R0, R3, RZ, 0x1 ;  /* 0x0000000300007211 */ /* 0x000fe400078f08ff */
[----:B------:R-:W1:Y:S03]  /*00e0*/  LDC.64 R2, c[0x0][0x210] ;  /* 0x00008400ff027b82 */ /* 0x000e660000000a00 */
[----:B------:R-:W-:-:S04]  /*00f0*/  IMAD R9, R0, -0xc, R11 ;  /* 0xfffffff400097824 */ /* 0x000fc800078e020b */
[----:B------:R-:W-:Y:S01]  /*0100*/  IMAD R13, R0, 0x4, R9 ;  /* 0x00000004000d7824 */ /* 0x000fe200078e0209 */
[C---:B------:R-:W-:Y:S02]  /*0110*/  LOP3.LUT R8, R9.reuse, 0xfffffffc, RZ, 0xc0, !PT ;  /* 0xfffffffc09087812 */ /* 0x040fe400078ec0ff */
[----:B------:R-:W-:Y:S01]  /*0120*/  ISETP.GE.AND P4, PT, R9, 0x4, PT ;  /* 0x000000040900780c */ /* 0x000fe20003f86270 */
[----:B--2---:R-:W-:Y:S01]  /*0130*/  IMAD.WIDE R4, R13, 0x4, R4 ;  /* 0x000000040d047825 */ /* 0x004fe200078e0204 */
[----:B------:R-:W-:Y:S02]  /*0140*/  ISETP.NE.AND P5, PT, R8, 0x4, PT ;  /* 0x000000040800780c */ /* 0x000fe40003fa5270 */
[----:B------:R-:W-:Y:S01]  /*0150*/  ISETP.GT.AND P2, PT, R9, 0x7, !P3 ;  /* 0x000000070900780c */ /* 0x000fe20005f44270 */
[----:B----4-:R-:W-:Y:S01]  /*0160*/  IMAD.WIDE R6, R13, 0x4, R6 ;  /* 0x000000040d067825 */ /* 0x010fe200078e0206 */
[----:B------:R-:W-:Y:S02]  /*0170*/  ISETP.LT.AND P1, PT, R11, 0x30, !P5 ;  /* 0x000000300b00780c */ /* 0x000fe40006f21270 */
[----:B------:R-:W-:-:S02]  /*0180*/  CS2R R16, SRZ ;  /* 0x0000000000107805 */ /* 0x000fc4000001ff00 */
[----:B------:R-:W-:Y:S01]  /*0190*/  ISETP.LT.AND P0, PT, R11, 0x30, !P4 ;  /* 0x000000300b00780c */ /* 0x000fe20006701270 */
[----:B------:R-:W2:Y:S01]  /*01a0*/  LDC.64 R8, c[0x0][0x228] ;  /* 0x00008a00ff087b82 */ /* 0x000ea20000000a00 */
[----:B-1----:R-:W-:Y:S01]  /*01b0*/  IMAD.WIDE R2, R13, 0x4, R2 ;  /* 0x000000040d027825 */ /* 0x002fe200078e0202 */
[----:B------:R-:W-:-:S04]  /*01c0*/  CS2R R12, SRZ ;  /* 0x00000000000c7805 */ /* 0x000fc8000001ff00 */
[----:B------:R-:W3:Y:S04]  /*01d0*/  @P2 LDG.E.EL.64 R16, desc[UR4][R6.64+-0x20] ;  /* 0xffffe00406102981 */ /* 0x000ee8000c2e1b00 */
[----:B------:R2:W4:Y:S04]  /*01e0*/  @P1 LDG.E.EL.64 R14, desc[UR4][R4.64+-0x10] ;  /* 0xfffff004040e1981 */ /* 0x000528000c2e1b00 */
[----:B------:R-:W5:Y:S01]  /*01f0*/  @P0 LDG.E.EL.64 R12, desc[UR4][R2.64] ;  /* 0x00000004020c0981 */ /* 0x000f62000c2e1b00 */
[----:B--2---:R-:W-:Y:S01]  /*0200*/  IMAD.WIDE R4, R11, 0x4, R8 ;  /* 0x000000040b047825 */ /* 0x004fe200078e0208 */
[----:B----4-:R-:W-:-:S02]  /*0210*/  SEL R15, R15, RZ, P1 ;  /* 0x000000ff0f0f7207 */ /* 0x010fc40000800000 */
[----:B------:R-:W-:Y:S02]  /*0220*/  SEL R14, R14, RZ, P1 ;  /* 0x000000ff0e0e7207 */ /* 0x000fe40000800000 */
[----:B---3--:R-:W-:Y:S02]  /*0230*/  @P5 SEL R15, R17, RZ, P2 ;  /* 0x000000ff110f5207 */ /* 0x008fe40001000000 */
[----:B------:R-:W-:Y:S02]  /*0240*/  @P5 SEL R14, R16, RZ, P2 ;  /* 0x000000ff100e5207 */ /* 0x000fe40001000000 */
[----:B-----5:R-:W-:Y:S02]  /*0250*/  SEL R17, R12, RZ, P0 ;  /* 0x000000ff0c117207 */ /* 0x020fe40000000000 */
[----:B------:R-:W-:Y:S02]  /*0260*/  SEL R0, R13, RZ, P0 ;  /* 0x000000ff0d007207 */ /* 0x000fe40000000000 */
[----:B------:R-:W-:-:S02]  /*0270*/  SEL R14, R17, R14, !P4 ;  /* 0x0000000e110e7207 */ /* 0x000fc40006000000 */
[----:B------:R-:W-:Y:S01]  /*0280*/  SEL R15, R0, R15, !P4 ;  /* 0x0000000f000f7207 */ /* 0x000fe20006000000 */
[----:B------:R-:W-:Y:S06]  /*0290*/  @P3 EXIT ;  /* 0x000000000000394d */ /* 0x000fec0003800000 */
[----:B------:R-:W-:Y:S01]  /*02a0*/  STG.E.64 desc[UR4][R4.64], R14 ;  /* 0x0000000e04007986 */ /* 0x000fe2000c101b04 */
[----:B------:R-:W-:Y:S05]  /*02b0*/  EXIT ;  /* 0x000000000000794d */ /* 0x000fea0003800000 */
.L_x_0:
[----:B------:R-:W-:-:S00]  /*02c0*/  BRA `(.L_x_0) ;  /* 0xfffffffc00fc7947 */ /* 0x000fc0000383ffff */
[----:B------:R-:W-:-:S00]  /*02d0*/  NOP ;  /* 0x0000000000007918 */ /* 0x000fc00000000000 */
        /* <DEDUP_REMOVED lines=10> */
.L_x_1:


//--------------------- .nv.constant0.triton_poi_fused_cat_0 --------------------------
	.section	.nv.constant0.triton_poi_fused_cat_0,"a",@progbits
	.sectionflags	@""
	.align	4
.nv.constant0.triton_poi_fused_cat_0:
	.zero		564
